	.headerflags	@"EF_CUDA_TEXMODE_UNIFIED EF_CUDA_64BIT_ADDRESS EF_CUDA_ACCELERATORS EF_CUDA_SM90 EF_CUDA_VIRTUAL_SM(EF_CUDA_SM90)"
	.elftype	@"ET_EXEC"


//--------------------- .nv.info                  --------------------------
	.section	.nv.info,"",@"SHT_CUDA_INFO"
	.align	4


	//----- nvinfo : EIATTR_REGCOUNT
	.align		4
        /*0000*/ 	.byte	0x04, 0x2f
        /*0002*/ 	.short	(.L_1 - .L_0)
	.align		4
.L_0:
        /*0004*/ 	.word	index@(triton_poi_fused_convolution_div_20)
        /*0008*/ 	.word	0x00000020


	//----- nvinfo : EIATTR_MIN_STACK_SIZE
	.align		4
.L_1:
        /*000c*/ 	.byte	0x04, 0x12
        /*000e*/ 	.short	(.L_3 - .L_2)
	.align		4
.L_2:
        /*0010*/ 	.word	index@(triton_poi_fused_convolution_div_20)
        /*0014*/ 	.word	0x00000000


	//----- nvinfo : EIATTR_FRAME_SIZE
	.align		4
.L_3:
        /*0018*/ 	.byte	0x04, 0x11
        /*001a*/ 	.short	(.L_5 - .L_4)
	.align		4
.L_4:
        /*001c*/ 	.word	index@(triton_poi_fused_convolution_div_20)
        /*0020*/ 	.word	0x00000000


	//----- nvinfo : EIATTR_MIN_STACK_SIZE
	.align		4
.L_5:
        /*0024*/ 	.byte	0x04, 0x12
        /*0026*/ 	.short	(.L_7 - .L_6)
	.align		4
.L_6:
        /*0028*/ 	.word	index@(triton_poi_fused_convolution_div_20)
        /*002c*/ 	.word	0x00000000
.L_7:


//--------------------- .nv.info.triton_poi_fused_convolution_div_20 --------------------------
	.section	.nv.info.triton_poi_fused_convolution_div_20,"",@"SHT_CUDA_INFO"
	.sectionflags	@""
	.align	4


	//----- nvinfo : EIATTR_CUDA_API_VERSION
	.align		4
        /*0000*/ 	.byte	0x04, 0x37
        /*0002*/ 	.short	(.L_9 - .L_8)
.L_8:
        /*0004*/ 	.word	0x0000007c


	//----- nvinfo : EIATTR_KPARAM_INFO
	.align		4
.L_9:
        /*0008*/ 	.byte	0x04, 0x17
        /*000a*/ 	.short	(.L_11 - .L_10)
.L_10:
        /*000c*/ 	.word	0x00000000
        /*0010*/ 	.short	0x0005
        /*0012*/ 	.short	0x0024
        /*0014*/ 	.byte	0x00, 0xf0, 0x11, 0x00


	//----- nvinfo : EIATTR_KPARAM_INFO
	.align		4
.L_11:
        /*0018*/ 	.byte	0x04, 0x17
        /*001a*/ 	.short	(.L_13 - .L_12)
.L_12:
        /*001c*/ 	.word	0x00000000
        /*0020*/ 	.short	0x0004
        /*0022*/ 	.short	0x0020
        /*0024*/ 	.byte	0x00, 0xf0, 0x11, 0x00


	//----- nvinfo : EIATTR_KPARAM_INFO
	.align		4
.L_13:
        /*0028*/ 	.byte	0x04, 0x17
        /*002a*/ 	.short	(.L_15 - .L_14)
.L_14:
        /*002c*/ 	.word	0x00000000
        /*0030*/ 	.short	0x0003
        /*0032*/ 	.short	0x0018
        /*0034*/ 	.byte	0x00, 0xf4, 0x21, 0x00


	//----- nvinfo : EIATTR_KPARAM_INFO
	.align		4
.L_15:
        /*0038*/ 	.byte	0x04, 0x17
        /*003a*/ 	.short	(.L_17 - .L_16)
.L_16:
        /*003c*/ 	.word	0x00000000
        /*0040*/ 	.short	0x0002
        /*0042*/ 	.short	0x0010
        /*0044*/ 	.byte	0x00, 0xf4, 0x21, 0x00


	//----- nvinfo : EIATTR_KPARAM_INFO
	.align		4
.L_17:
        /*0048*/ 	.byte	0x04, 0x17
        /*004a*/ 	.short	(.L_19 - .L_18)
.L_18:
        /*004c*/ 	.word	0x00000000
        /*0050*/ 	.short	0x0001
        /*0052*/ 	.short	0x0008
        /*0054*/ 	.byte	0x00, 0xf4, 0x21, 0x00


	//----- nvinfo : EIATTR_KPARAM_INFO
	.align		4
.L_19:
        /*0058*/ 	.byte	0x04, 0x17
        /*005a*/ 	.short	(.L_21 - .L_20)
.L_20:
        /*005c*/ 	.word	0x00000000
        /*0060*/ 	.short	0x0000
        /*0062*/ 	.short	0x0000
        /*0064*/ 	.byte	0x00, 0xf4, 0x21, 0x00


	//----- nvinfo : EIATTR_SPARSE_MMA_MASK
	.align		4
.L_21:
        /*0068*/ 	.byte	0x03, 0x50
        /*006a*/ 	.short	0x0000


	//----- nvinfo : EIATTR_MAXREG_COUNT
	.align		4
        /*006c*/ 	.byte	0x03, 0x1b
        /*006e*/ 	.short	0x00ff


	//----- nvinfo : EIATTR_EXIT_INSTR_OFFSETS
	.align		4
        /*0070*/ 	.byte	0x04, 0x1c
        /*0072*/ 	.short	(.L_23 - .L_22)


	//   ....[0]....
.L_22:
        /*0074*/ 	.word	0x00000b10


	//   ....[1]....
        /*0078*/ 	.word	0x00000b30


	//----- nvinfo : EIATTR_REQNTID
	.align		4
.L_23:
        /*007c*/ 	.byte	0x04, 0x10
        /*007e*/ 	.short	(.L_25 - .L_24)
.L_24:
        /*0080*/ 	.word	0x00000080
        /*0084*/ 	.word	0x00000001
        /*0088*/ 	.word	0x00000001


	//----- nvinfo : EIATTR_CBANK_PARAM_SIZE
	.align		4
.L_25:
        /*008c*/ 	.byte	0x03, 0x19
        /*008e*/ 	.short	0x0028


	//----- nvinfo : EIATTR_PARAM_CBANK
	.align		4
        /*0090*/ 	.byte	0x04, 0x0a
        /*0092*/ 	.short	(.L_27 - .L_26)
	.align		4
.L_26:
        /*0094*/ 	.word	index@(.nv.constant0.triton_poi_fused_convolution_div_20)
        /*0098*/ 	.short	0x0210
        /*009a*/ 	.short	0x0028


	//----- nvinfo : EIATTR_SW_WAR
	.align		4
.L_27:
        /*009c*/ 	.byte	0x04, 0x36
        /*009e*/ 	.short	(.L_29 - .L_28)
.L_28:
        /*00a0*/ 	.word	0x00000008
.L_29:


//--------------------- .nv.callgraph             --------------------------
	.section	.nv.callgraph,"",@"SHT_CUDA_CALLGRAPH"
	.align	4
	.sectionentsize	8
	.align		4
        /*0000*/ 	.word	0x00000000
	.align		4
        /*0004*/ 	.word	0xffffffff
	.align		4
        /*0008*/ 	.word	0x00000000
	.align		4
        /*000c*/ 	.word	0xfffffffe
	.align		4
        /*0010*/ 	.word	0x00000000
	.align		4
        /*0014*/ 	.word	0xfffffffd
	.align		4
        /*0018*/ 	.word	0x00000000
	.align		4
        /*001c*/ 	.word	0xfffffffc


//--------------------- .text.triton_poi_fused_convolution_div_20 --------------------------
	.section	.text.triton_poi_fused_convolution_div_20,"ax",@progbits
	.sectionflags	@"SHF_BARRIERS=1"
	.align	128
        .global         triton_poi_fused_convolution_div_20
        .type           triton_poi_fused_convolution_div_20,@function
        .size           triton_poi_fused_convolution_div_20,(.L_x_1 - triton_poi_fused_convolution_div_20)
        .other          triton_poi_fused_convolution_div_20,@"STO_CUDA_ENTRY STV_DEFAULT"
triton_poi_fused_convolution_div_20:
.text.triton_poi_fused_convolution_div_20:
[----:B------:R-:W0:Y:S01]  /*0000*/  LDC R1, c[0x0][0x28] ;  /* 0x00000a00ff017b82 */ /* 0x000e220000000800 */
[----:B------:R-:W1:Y:S07]  /*0010*/  S2R R0, SR_CTAID.Y ;  /* 0x0000000000007919 */ /* 0x000e6e0000002600 */
[----:B------:R-:W2:Y:S01]  /*0020*/  LDC.64 R4, c[0x0][0x218] ;  /* 0x00008600ff047b82 */ /* 0x000ea20000000a00 */
[----:B------:R-:W-:Y:S01]  /*0030*/  ULDC.64 UR6, c[0x0][0x208] ;  /* 0x0000820000067ab9 */ /* 0x000fe20000000a00 */
[----:B------:R-:W3:Y:S01]  /*0040*/  S2R R20, SR_TID.X ;  /* 0x0000000000147919 */ /* 0x000ee20000002100 */
[----:B------:R-:W4:Y:S05]  /*0050*/  S2R R6, SR_CTAID.X ;  /* 0x0000000000067919 */ /* 0x000f2a0000002500 */
[----:B------:R-:W5:Y:S01]  /*0060*/  LDC.64 R14, c[0x0][0x210] ;  /* 0x00008400ff0e7b82 */ /* 0x000f620000000a00 */
[----:B-1----:R-:W-:Y:S01]  /*0070*/  IMAD.SHL.U32 R13, R0, 0x40, RZ ;  /* 0x00000040000d7824 */ /* 0x002fe200078e00ff */
[----:B------:R-:W-:Y:S01]  /*0080*/  SHF.R.S32.HI R3, RZ, 0x19, R0 ;  /* 0x00000019ff037819 */ /* 0x000fe20000011400 */
[----:B---3--:R-:W-:-:S03]  /*0090*/  IMAD.SHL.U32 R0, R20, 0x4, RZ ;  /* 0x0000000414007824 */ /* 0x008fc600078e00ff */
[----:B------:R-:W-:Y:S02]  /*00a0*/  SGXT R3, R3, 0x1 ;  /* 0x000000010303781a */ /* 0x000fe40000000200 */
[----:B------:R-:W-:Y:S02]  /*00b0*/  SHF.R.U32.HI R12, RZ, 0x4, R20 ;  /* 0x00000004ff0c7819 */ /* 0x000fe40000011614 */
[----:B------:R-:W-:-:S04]  /*00c0*/  LOP3.LUT R0, R13, 0x3c, R0, 0xf8, !PT ;  /* 0x0000003c0d007812 */ /* 0x000fc800078ef800 */
[----:B------:R-:W-:-:S04]  /*00d0*/  LEA.HI R3, R3, R0, RZ, 0x7 ;  /* 0x0000000003037211 */ /* 0x000fc800078f38ff */
[----:B------:R-:W-:-:S05]  /*00e0*/  LOP3.LUT R7, R3, 0xffffff80, RZ, 0xc0, !PT ;  /* 0xffffff8003077812 */ /* 0x000fca00078ec0ff */
[----:B------:R-:W-:Y:S02]  /*00f0*/  IMAD.IADD R7, R0, 0x1, -R7 ;  /* 0x0000000100077824 */ /* 0x000fe400078e0a07 */
[----:B--2---:R1:W2:Y:S01]  /*0100*/  LDG.E R0, desc[UR6][R4.64] ;  /* 0x0000000604007981 */ /* 0x0042a2000c1e1900 */
[----:B------:R-:W-:Y:S02]  /*0110*/  SHF.R.S32.HI R2, RZ, 0x7, R3 ;  /* 0x00000007ff027819 */ /* 0x000fe40000011403 */
[----:B------:R-:W-:Y:S02]  /*0120*/  CS2R R8, SRZ ;  /* 0x0000000000087805 */ /* 0x000fe4000001ff00 */
[----:B----4-:R-:W-:Y:S02]  /*0130*/  SHF.L.U32 R3, R6, 0x4, RZ ;  /* 0x0000000406037819 */ /* 0x010fe400000006ff */
[----:B------:R-:W-:Y:S02]  /*0140*/  CS2R R10, SRZ ;  /* 0x00000000000a7805 */ /* 0x000fe4000001ff00 */
[----:B------:R-:W-:Y:S01]  /*0150*/  SGXT.U32 R12, R12, 0x3 ;  /* 0x000000030c0c781a */ /* 0x000fe20000000000 */
[----:B------:R-:W-:Y:S01]  /*0160*/  IMAD R2, R2, 0x480, R7 ;  /* 0x0000048002027824 */ /* 0x000fe200078e0207 */
[----:B------:R-:W-:-:S02]  /*0170*/  CS2R R6, SRZ ;  /* 0x0000000000067805 */ /* 0x000fc4000001ff00 */
[----:B------:R-:W-:Y:S02]  /*0180*/  LOP3.LUT R21, R3, R12, RZ, 0xfc, !PT ;  /* 0x0000000c03157212 */ /* 0x000fe400078efcff */
[----:B-1----:R-:W-:Y:S02]  /*0190*/  CS2R R4, SRZ ;  /* 0x0000000000047805 */ /* 0x002fe4000001ff00 */
[----:B------:R-:W-:Y:S02]  /*01a0*/  LOP3.LUT R23, R3, 0x8, R12, 0xfe, !PT ;  /* 0x0000000803177812 */ /* 0x000fe400078efe0c */
[C---:B------:R-:W-:Y:S01]  /*01b0*/  ISETP.GE.AND P1, PT, R21.reuse, 0x9, PT ;  /* 0x000000091500780c */ /* 0x040fe20003f26270 */
[--C-:B------:R-:W-:Y:S01]  /*01c0*/  IMAD R21, R21, 0x80, R2.reuse ;  /* 0x0000008015157824 */ /* 0x100fe200078e0202 */
[C---:B------:R-:W-:Y:S01]  /*01d0*/  ISETP.GE.AND P0, PT, R23.reuse, 0x9, PT ;  /* 0x000000091700780c */ /* 0x040fe20003f06270 */
[----:B------:R-:W-:Y:S02]  /*01e0*/  IMAD R23, R23, 0x80, R2 ;  /* 0x0000008017177824 */ /* 0x000fe400078e0202 */
[----:B-----5:R-:W-:-:S04]  /*01f0*/  IMAD.WIDE R16, R21, 0x4, R14 ;  /* 0x0000000415107825 */ /* 0x020fc800078e020e */
[----:B------:R-:W-:-:S04]  /*0200*/  IMAD.WIDE R14, R23, 0x4, R14 ;  /* 0x00000004170e7825 */ /* 0x000fc800078e020e */
[----:B------:R1:W3:Y:S04]  /*0210*/  @!P1 LDG.E.EL.128 R8, desc[UR6][R16.64] ;  /* 0x0000000610089981 */ /* 0x0002e8000c2e1d00 */
[----:B------:R4:W5:Y:S01]  /*0220*/  @!P0 LDG.E.EL.128 R4, desc[UR6][R14.64] ;  /* 0x000000060e048981 */ /* 0x000962000c2e1d00 */
[----:B------:R-:W4:Y:S01]  /*0230*/  S2UR UR5, SR_CgaCtaId ;  /* 0x00000000000579c3 */ /* 0x000f220000008800 */
[----:B------:R-:W-:Y:S01]  /*0240*/  IMAD.SHL.U32 R2, R20, 0x40, RZ ;  /* 0x0000004014027824 */ /* 0x000fe200078e00ff */
[----:B------:R-:W-:Y:S01]  /*0250*/  UMOV UR4, 0x400 ;  /* 0x0000040000047882 */ /* 0x000fe20000000000 */
[----:B------:R-:W-:-:S03]  /*0260*/  SHF.R.U32.HI R22, RZ, 0x2, R20 ;  /* 0x00000002ff167819 */ /* 0x000fc60000011614 */
[----:B------:R-:W-:-:S04]  /*0270*/  LOP3.LUT R19, R2, 0x3c0, RZ, 0xc0, !PT ;  /* 0x000003c002137812 */ /* 0x000fc800078ec0ff */
[C---:B-1----:R-:W-:Y:S02]  /*0280*/  LOP3.LUT R16, R19.reuse, 0x10, RZ, 0xfc, !PT ;  /* 0x0000001013107812 */ /* 0x042fe400078efcff */
[C---:B----4-:R-:W-:Y:S02]  /*0290*/  LOP3.LUT R14, R19.reuse, 0x20, RZ, 0xfc, !PT ;  /* 0x00000020130e7812 */ /* 0x050fe400078efcff */
[C---:B------:R-:W-:Y:S02]  /*02a0*/  LOP3.LUT R18, R19.reuse, 0x30, RZ, 0xfc, !PT ;  /* 0x0000003013127812 */ /* 0x040fe400078efcff */
[----:B------:R-:W-:Y:S01]  /*02b0*/  LOP3.LUT R2, R19, R12, RZ, 0xfc, !PT ;  /* 0x0000000c13027212 */ /* 0x000fe200078efcff */
[----:B0-----:R-:W-:-:S06]  /*02c0*/  UPRMT UR4, UR5, 0x654, UR4 ;  /* 0x0000065405047896 */ /* 0x001fcc0008000004 */
[----:B------:R-:W-:Y:S02]  /*02d0*/  LEA.HI R15, R19, UR4, RZ, 0x1e ;  /* 0x00000004130f7c11 */ /* 0x000fe4000f8ff0ff */
[----:B------:R-:W-:Y:S02]  /*02e0*/  LEA.HI R17, R16, UR4, RZ, 0x1e ;  /* 0x0000000410117c11 */ /* 0x000fe4000f8ff0ff */
[----:B------:R-:W-:Y:S02]  /*02f0*/  LEA.HI R19, R14, UR4, RZ, 0x1e ;  /* 0x000000040e137c11 */ /* 0x000fe4000f8ff0ff */
[----:B------:R-:W-:Y:S01]  /*0300*/  LEA.HI R25, R18, UR4, RZ, 0x1e ;  /* 0x0000000412197c11 */ /* 0x000fe2000f8ff0ff */
[C---:B------:R-:W-:Y:S01]  /*0310*/  IMAD R14, R2.reuse, 0x4, R17 ;  /* 0x00000004020e7824 */ /* 0x040fe200078e0211 */
[C---:B------:R-:W-:Y:S01]  /*0320*/  LEA R15, R2.reuse, R15, 0x2 ;  /* 0x0000000f020f7211 */ /* 0x040fe200078e10ff */
[C---:B------:R-:W-:Y:S01]  /*0330*/  IMAD R17, R2.reuse, 0x4, R19 ;  /* 0x0000000402117824 */ /* 0x040fe200078e0213 */
[----:B------:R-:W-:-:S02]  /*0340*/  LEA R16, R2, R25, 0x2 ;  /* 0x0000001902107211 */ /* 0x000fc400078e10ff */
[----:B------:R-:W-:-:S05]  /*0350*/  LOP3.LUT R2, R22, 0x1c, RZ, 0xc0, !PT ;  /* 0x0000001c16027812 */ /* 0x000fca00078ec0ff */
[----:B------:R-:W-:Y:S01]  /*0360*/  VIADD R19, R2, UR4 ;  /* 0x0000000402137c36 */ /* 0x000fe20008000000 */
[C---:B--2---:R-:W-:Y:S02]  /*0370*/  FSETP.GT.AND P2, PT, |R0|.reuse, 8.50705917302346158658e+37, PT ;  /* 0x7e8000000000780b */ /* 0x044fe40003f44200 */
[----:B------:R-:W-:-:S11]  /*0380*/  FSETP.GEU.AND P3, PT, |R0|, 1.175494350822287508e-38, PT ;  /* 0x008000000000780b */ /* 0x000fd60003f6e200 */
[----:B------:R-:W-:-:S04]  /*0390*/  @P2 FMUL R0, R0, 0.25 ;  /* 0x3e80000000002820 */ /* 0x000fc80000400000 */
[----:B------:R-:W-:-:S06]  /*03a0*/  @!P3 FMUL R0, R0, 16777216 ;  /* 0x4b8000000000b820 */ /* 0x000fcc0000400000 */
[----:B------:R-:W0:Y:S01]  /*03b0*/  MUFU.RCP R0, R0 ;  /* 0x0000000000007308 */ /* 0x000e220000001000 */
[----:B---3--:R-:W-:Y:S01]  /*03c0*/  @P2 FMUL R8, R8, 0.25 ;  /* 0x3e80000008082820 */ /* 0x008fe20000400000 */
[----:B------:R-:W-:Y:S01]  /*03d0*/  @P2 FMUL R9, R9, 0.25 ;  /* 0x3e80000009092820 */ /* 0x000fe20000400000 */
[----:B------:R-:W-:Y:S01]  /*03e0*/  @P2 FMUL R10, R10, 0.25 ;  /* 0x3e8000000a0a2820 */ /* 0x000fe20000400000 */
[----:B------:R-:W-:Y:S01]  /*03f0*/  @P2 FMUL R11, R11, 0.25 ;  /* 0x3e8000000b0b2820 */ /* 0x000fe20000400000 */
[----:B-----5:R-:W-:Y:S01]  /*0400*/  @P2 FMUL R4, R4, 0.25 ;  /* 0x3e80000004042820 */ /* 0x020fe20000400000 */
[----:B------:R-:W-:Y:S01]  /*0410*/  @!P3 FMUL R8, R8, 16777216 ;  /* 0x4b8000000808b820 */ /* 0x000fe20000400000 */
[----:B------:R-:W-:Y:S01]  /*0420*/  @P2 FMUL R5, R5, 0.25 ;  /* 0x3e80000005052820 */ /* 0x000fe20000400000 */
[----:B------:R-:W-:Y:S01]  /*0430*/  @!P3 FMUL R9, R9, 16777216 ;  /* 0x4b8000000909b820 */ /* 0x000fe20000400000 */
[----:B------:R-:W-:Y:S01]  /*0440*/  @P2 FMUL R6, R6, 0.25 ;  /* 0x3e80000006062820 */ /* 0x000fe20000400000 */
[----:B------:R-:W-:Y:S01]  /*0450*/  @!P3 FMUL R10, R10, 16777216 ;  /* 0x4b8000000a0ab820 */ /* 0x000fe20000400000 */
[----:B------:R-:W-:Y:S01]  /*0460*/  @P2 FMUL R7, R7, 0.25 ;  /* 0x3e80000007072820 */ /* 0x000fe20000400000 */
[----:B------:R-:W-:Y:S01]  /*0470*/  @!P3 FMUL R11, R11, 16777216 ;  /* 0x4b8000000b0bb820 */ /* 0x000fe20000400000 */
[----:B------:R-:W-:Y:S01]  /*0480*/  @!P3 FMUL R4, R4, 16777216 ;  /* 0x4b8000000404b820 */ /* 0x000fe20000400000 */
[C---:B0-----:R-:W-:Y:S01]  /*0490*/  FMUL R8, R0.reuse, R8 ;  /* 0x0000000800087220 */ /* 0x041fe20000400000 */
[----:B------:R-:W-:Y:S01]  /*04a0*/  @!P3 FMUL R5, R5, 16777216 ;  /* 0x4b8000000505b820 */ /* 0x000fe20000400000 */
[----:B------:R-:W-:Y:S01]  /*04b0*/  FMUL R9, R0, R9 ;  /* 0x0000000900097220 */ /* 0x000fe20000400000 */
[----:B------:R-:W-:Y:S01]  /*04c0*/  @!P3 FMUL R6, R6, 16777216 ;  /* 0x4b8000000606b820 */ /* 0x000fe20000400000 */
[C---:B------:R-:W-:Y:S01]  /*04d0*/  FMUL R10, R0.reuse, R10 ;  /* 0x0000000a000a7220 */ /* 0x040fe20000400000 */
[----:B------:R-:W-:Y:S01]  /*04e0*/  @!P3 FMUL R7, R7, 16777216 ;  /* 0x4b8000000707b820 */ /* 0x000fe20000400000 */
[C---:B------:R-:W-:Y:S01]  /*04f0*/  FMUL R11, R0.reuse, R11 ;  /* 0x0000000b000b7220 */ /* 0x040fe20000400000 */
[C---:B------:R-:W-:Y:S01]  /*0500*/  FMUL R4, R0.reuse, R4 ;  /* 0x0000000400047220 */ /* 0x040fe20000400000 */
[C---:B------:R-:W-:Y:S01]  /*0510*/  FMUL R5, R0.reuse, R5 ;  /* 0x0000000500057220 */ /* 0x040fe20000400000 */
[----:B------:R-:W-:Y:S01]  /*0520*/  STS [R15], R8 ;  /* 0x000000080f007388 */ /* 0x000fe20000000800 */
[C---:B------:R-:W-:Y:S01]  /*0530*/  FMUL R6, R0.reuse, R6 ;  /* 0x0000000600067220 */ /* 0x040fe20000400000 */
[----:B------:R-:W-:Y:S01]  /*0540*/  FMUL R7, R0, R7 ;  /* 0x0000000700077220 */ /* 0x000fe20000400000 */
[----:B------:R-:W-:Y:S01]  /*0550*/  LOP3.LUT R0, R20, 0x7f, RZ, 0xc0, !PT ;  /* 0x0000007f14007812 */ /* 0x000fe200078ec0ff */
[----:B------:R-:W-:Y:S01]  /*0560*/  STS [R14+0x40], R9 ;  /* 0x000040090e007388 */ /* 0x000fe20000000800 */
[----:B------:R-:W-:-:S02]  /*0570*/  LOP3.LUT R20, R3, 0xf, R20, 0xf8, !PT ;  /* 0x0000000f03147812 */ /* 0x000fc400078ef814 */
[C---:B------:R-:W-:Y:S01]  /*0580*/  LOP3.LUT R2, R0.reuse, 0x80, RZ, 0xfc, !PT ;  /* 0x0000008000027812 */ /* 0x040fe200078efcff */
[----:B------:R-:W-:Y:S01]  /*0590*/  STS [R17+0x80], R10 ;  /* 0x0000800a11007388 */ /* 0x000fe20000000800 */
[C---:B------:R-:W-:Y:S01]  /*05a0*/  IMAD R25, R0.reuse, 0x4, R19 ;  /* 0x0000000400197824 */ /* 0x040fe200078e0213 */
[----:B------:R-:W-:Y:S01]  /*05b0*/  LOP3.LUT R22, R0, 0x100, RZ, 0xfc, !PT ;  /* 0x0000010000167812 */ /* 0x000fe200078efcff */
[----:B------:R-:W0:Y:S01]  /*05c0*/  LDC.64 R18, c[0x0][0x220] ;  /* 0x00008800ff127b82 */ /* 0x000e220000000a00 */
[----:B------:R-:W-:Y:S01]  /*05d0*/  STS [R16+0xc0], R11 ;  /* 0x0000c00b10007388 */ /* 0x000fe20000000800 */
[----:B------:R-:W-:Y:S02]  /*05e0*/  SHF.R.U32.HI R2, RZ, 0x2, R2 ;  /* 0x00000002ff027819 */ /* 0x000fe40000011602 */
[----:B------:R-:W-:Y:S01]  /*05f0*/  SHF.R.U32.HI R22, RZ, 0x2, R22 ;  /* 0x00000002ff167819 */ /* 0x000fe20000011616 */
[----:B------:R1:W-:Y:S01]  /*0600*/  STS [R15+0x20], R4 ;  /* 0x000020040f007388 */ /* 0x0003e20000000800 */
[----:B------:R-:W-:-:S02]  /*0610*/  LOP3.LUT R2, R2, 0x3c, RZ, 0xc0, !PT ;  /* 0x0000003c02027812 */ /* 0x000fc400078ec0ff */
[----:B------:R-:W-:Y:S01]  /*0620*/  LOP3.LUT R22, R22, 0x5c, RZ, 0xc0, !PT ;  /* 0x0000005c16167812 */ /* 0x000fe200078ec0ff */
[----:B------:R2:W-:Y:S01]  /*0630*/  STS [R14+0x60], R5 ;  /* 0x000060050e007388 */ /* 0x0005e20000000800 */
[----:B------:R-:W-:Y:S02]  /*0640*/  LOP3.LUT R3, R13, R12, RZ, 0xfc, !PT ;  /* 0x0000000c0d037212 */ /* 0x000fe400078efcff */
[----:B------:R-:W-:Y:S01]  /*0650*/  ISETP.GE.AND P2, PT, R20, 0x9, PT ;  /* 0x000000091400780c */ /* 0x000fe20003f46270 */
[----:B------:R3:W-:Y:S01]  /*0660*/  STS [R17+0xa0], R6 ;  /* 0x0000a00611007388 */ /* 0x0007e20000000800 */
[C---:B------:R-:W-:Y:S01]  /*0670*/  LOP3.LUT R28, R0.reuse, 0x300, RZ, 0xfc, !PT ;  /* 0x00000300001c7812 */ /* 0x040fe200078efcff */
[----:B------:R-:W-:Y:S01]  /*0680*/  IMAD R3, R3, 0x9, R20 ;  /* 0x0000000903037824 */ /* 0x000fe200078e0214 */
[----:B-1----:R-:W-:Y:S01]  /*0690*/  IADD3 R15, R2, UR4, RZ ;  /* 0x00000004020f7c10 */ /* 0x002fe2000fffe0ff */
[----:B------:R1:W-:Y:S01]  /*06a0*/  STS [R16+0xe0], R7 ;  /* 0x0000e00710007388 */ /* 0x0003e20000000800 */
[----:B------:R-:W-:-:S02]  /*06b0*/  LOP3.LUT R2, R0, 0x180, RZ, 0xfc, !PT ;  /* 0x0000018000027812 */ /* 0x000fc400078efcff */
[C---:B------:R-:W-:Y:S01]  /*06c0*/  LOP3.LUT R29, R0.reuse, 0x380, RZ, 0xfc, !PT ;  /* 0x00000380001d7812 */ /* 0x040fe200078efcff */
[----:B------:R-:W-:Y:S01]  /*06d0*/  BAR.SYNC.DEFER_BLOCKING 0x0 ;  /* 0x0000000000007b1d */ /* 0x000fe20000010000 */
[----:B------:R-:W-:Y:S01]  /*06e0*/  IMAD R15, R0, 0x4, R15 ;  /* 0x00000004000f7824 */ /* 0x000fe200078e020f */
[----:B--2---:R-:W-:Y:S01]  /*06f0*/  SHF.R.U32.HI R14, RZ, 0x2, R2 ;  /* 0x00000002ff0e7819 */ /* 0x004fe20000011602 */
[----:B---3--:R-:W-:Y:S01]  /*0700*/  VIADD R17, R22, UR4 ;  /* 0x0000000416117c36 */ /* 0x008fe20008000000 */
[----:B------:R-:W-:Y:S01]  /*0710*/  SHF.R.U32.HI R28, RZ, 0x2, R28 ;  /* 0x00000002ff1c7819 */ /* 0x000fe2000001161c */
[----:B0-----:R-:W-:Y:S01]  /*0720*/  IMAD.WIDE R2, R3, 0x4, R18 ;  /* 0x0000000403027825 */ /* 0x001fe200078e0212 */
[----:B------:R-:W-:Y:S02]  /*0730*/  LOP3.LUT R14, R14, 0x7c, RZ, 0xc0, !PT ;  /* 0x0000007c0e0e7812 */ /* 0x000fe400078ec0ff */
[C---:B------:R-:W-:Y:S02]  /*0740*/  LEA R17, R0.reuse, R17, 0x2 ;  /* 0x0000001100117211 */ /* 0x040fe400078e10ff */
[----:B-1----:R-:W-:Y:S01]  /*0750*/  LOP3.LUT R16, R0, 0x200, RZ, 0xfc, !PT ;  /* 0x0000020000107812 */ /* 0x002fe200078efcff */
[----:B------:R-:W-:Y:S01]  /*0760*/  VIADD R27, R14, UR4 ;  /* 0x000000040e1b7c36 */ /* 0x000fe20008000000 */
[----:B------:R-:W-:-:S02]  /*0770*/  LOP3.LUT R14, R0, 0x280, RZ, 0xfc, !PT ;  /* 0x00000280000e7812 */ /* 0x000fc400078efcff */
[----:B------:R-:W-:Y:S01]  /*0780*/  SHF.R.U32.HI R16, RZ, 0x2, R16 ;  /* 0x00000002ff107819 */ /* 0x000fe20000011610 */
[----:B------:R-:W-:Y:S01]  /*0790*/  IMAD R22, R0, 0x4, R27 ;  /* 0x0000000400167824 */ /* 0x000fe200078e021b */
[----:B------:R-:W-:Y:S02]  /*07a0*/  SHF.R.U32.HI R14, RZ, 0x2, R14 ;  /* 0x00000002ff0e7819 */ /* 0x000fe4000001160e */
[----:B------:R-:W-:Y:S02]  /*07b0*/  SHF.R.U32.HI R29, RZ, 0x2, R29 ;  /* 0x00000002ff1d7819 */ /* 0x000fe4000001161d */
[----:B------:R-:W-:Y:S02]  /*07c0*/  LOP3.LUT R16, R16, 0x9c, RZ, 0xc0, !PT ;  /* 0x0000009c10107812 */ /* 0x000fe400078ec0ff */
[----:B------:R-:W-:Y:S01]  /*07d0*/  LOP3.LUT R14, R14, 0xbc, RZ, 0xc0, !PT ;  /* 0x000000bc0e0e7812 */ /* 0x000fe200078ec0ff */
[----:B------:R-:W0:Y:S01]  /*07e0*/  LDS R25, [R25] ;  /* 0x0000000019197984 */ /* 0x000e220000000800 */
[----:B------:R-:W-:-:S03]  /*07f0*/  LOP3.LUT R28, R28, 0xdc, RZ, 0xc0, !PT ;  /* 0x000000dc1c1c7812 */ /* 0x000fc600078ec0ff */
[----:B------:R1:W2:Y:S04]  /*0800*/  LDS R24, [R15+0x200] ;  /* 0x000200000f187984 */ /* 0x0002a80000000800 */
[----:B------:R3:W4:Y:S04]  /*0810*/  LDS R26, [R17+0x400] ;  /* 0x00040000111a7984 */ /* 0x0007280000000800 */
[----:B------:R-:W5:Y:S01]  /*0820*/  LDS R22, [R22+0x600] ;  /* 0x0006000016167984 */ /* 0x000f620000000800 */
[----:B-1----:R-:W-:Y:S01]  /*0830*/  IADD3 R15, R16, UR4, RZ ;  /* 0x00000004100f7c10 */ /* 0x002fe2000fffe0ff */
[----:B---3--:R-:W-:-:S04]  /*0840*/  VIADD R17, R14, UR4 ;  /* 0x000000040e117c36 */ /* 0x008fc80008000000 */
[----:B------:R-:W-:Y:S01]  /*0850*/  IMAD R27, R0, 0x4, R17 ;  /* 0x00000004001b7824 */ /* 0x000fe200078e0211 */
[----:B------:R-:W-:-:S05]  /*0860*/  LOP3.LUT R17, R13, 0x18, R12, 0xfe, !PT ;  /* 0x000000180d117812 */ /* 0x000fca00078efe0c */
[----:B------:R-:W-:Y:S01]  /*0870*/  LDS R27, [R27+0xa00] ;  /* 0x000a00001b1b7984 */ /* 0x000fe20000000800 */
[----:B------:R-:W-:-:S04]  /*0880*/  IMAD R17, R17, 0x9, R20 ;  /* 0x0000000911117824 */ /* 0x000fc800078e0214 */
[----:B------:R-:W-:Y:S01]  /*0890*/  IMAD.WIDE R16, R17, 0x4, R18 ;  /* 0x0000000411107825 */ /* 0x000fe200078e0212 */
[----:B0-----:R0:W-:Y:S02]  /*08a0*/  @!P2 STG.E desc[UR6][R2.64], R25 ;  /* 0x000000190200a986 */ /* 0x0011e4000c101906 */
[----:B0-----:R-:W-:Y:S01]  /*08b0*/  LOP3.LUT R2, R29, 0xfc, RZ, 0xc0, !PT ;  /* 0x000000fc1d027812 */ /* 0x001fe200078ec0ff */
[----:B------:R-:W-:Y:S01]  /*08c0*/  VIADD R29, R28, UR4 ;  /* 0x000000041c1d7c36 */ /* 0x000fe20008000000 */
[----:B------:R-:W-:Y:S01]  /*08d0*/  LOP3.LUT R3, R13, 0x8, R12, 0xfe, !PT ;  /* 0x000000080d037812 */ /* 0x000fe200078efe0c */
[C---:B------:R-:W-:Y:S01]  /*08e0*/  IMAD R25, R0.reuse, 0x4, R15 ;  /* 0x0000000400197824 */ /* 0x040fe200078e020f */
[----:B------:R-:W-:Y:S02]  /*08f0*/  IADD3 R2, R2, UR4, RZ ;  /* 0x0000000402027c10 */ /* 0x000fe4000fffe0ff */
[C---:B------:R-:W-:Y:S01]  /*0900*/  LEA R29, R0.reuse, R29, 0x2 ;  /* 0x0000001d001d7211 */ /* 0x040fe200078e10ff */
[----:B------:R-:W-:Y:S01]  /*0910*/  IMAD R15, R3, 0x9, R20 ;  /* 0x00000009030f7824 */ /* 0x000fe200078e0214 */
[----:B------:R-:W-:Y:S01]  /*0920*/  LOP3.LUT R3, R13, 0x10, R12, 0xfe, !PT ;  /* 0x000000100d037812 */ /* 0x000fe200078efe0c */
[----:B------:R-:W-:Y:S01]  /*0930*/  IMAD R0, R0, 0x4, R2 ;  /* 0x0000000400007824 */ /* 0x000fe200078e0202 */
[----:B------:R-:W0:Y:S01]  /*0940*/  LDS R25, [R25+0x800] ;  /* 0x0008000019197984 */ /* 0x000e220000000800 */
[----:B------:R-:W-:Y:S01]  /*0950*/  IMAD.WIDE R14, R15, 0x4, R18 ;  /* 0x000000040f0e7825 */ /* 0x000fe200078e0212 */
[----:B------:R-:W-:-:S02]  /*0960*/  LOP3.LUT R28, R13, 0x20, R12, 0xfe, !PT ;  /* 0x000000200d1c7812 */ /* 0x000fc400078efe0c */
[----:B------:R-:W1:Y:S01]  /*0970*/  LDS R29, [R29+0xc00] ;  /* 0x000c00001d1d7984 */ /* 0x000e620000000800 */
[----:B------:R-:W-:-:S03]  /*0980*/  IMAD R3, R3, 0x9, R20 ;  /* 0x0000000903037824 */ /* 0x000fc600078e0214 */
[----:B------:R-:W3:Y:S01]  /*0990*/  LDS R0, [R0+0xe00] ;  /* 0x000e000000007984 */ /* 0x000ee20000000800 */
[----:B------:R-:W-:-:S03]  /*09a0*/  IMAD.WIDE R2, R3, 0x4, R18 ;  /* 0x0000000403027825 */ /* 0x000fc600078e0212 */
[----:B--2---:R2:W-:Y:S04]  /*09b0*/  @!P2 STG.E desc[UR6][R14.64], R24 ;  /* 0x000000180e00a986 */ /* 0x0045e8000c101906 */
[----:B----4-:R4:W-:Y:S04]  /*09c0*/  @!P2 STG.E desc[UR6][R2.64], R26 ;  /* 0x0000001a0200a986 */ /* 0x0109e8000c101906 */
[----:B-----5:R5:W-:Y:S01]  /*09d0*/  @!P2 STG.E desc[UR6][R16.64], R22 ;  /* 0x000000161000a986 */ /* 0x020be2000c101906 */
[----:B--2---:R-:W-:Y:S01]  /*09e0*/  LOP3.LUT R15, R13, 0x28, R12, 0xfe, !PT ;  /* 0x000000280d0f7812 */ /* 0x004fe200078efe0c */
[----:B----4-:R-:W2:Y:S04]  /*09f0*/  LDC.64 R2, c[0x0][0x228] ;  /* 0x00008a00ff027b82 */ /* 0x010ea80000000a00 */
[----:B------:R-:W-:Y:S01]  /*0a00*/  IMAD R15, R15, 0x9, R20 ;  /* 0x000000090f0f7824 */ /* 0x000fe200078e0214 */
[----:B-----5:R-:W-:-:S03]  /*0a10*/  LOP3.LUT R17, R13, 0x30, R12, 0xfe, !PT ;  /* 0x000000300d117812 */ /* 0x020fc600078efe0c */
[----:B------:R-:W-:Y:S01]  /*0a20*/  IMAD.WIDE R14, R15, 0x4, R18 ;  /* 0x000000040f0e7825 */ /* 0x000fe200078e0212 */
[----:B------:R-:W-:-:S03]  /*0a30*/  LOP3.LUT R13, R13, 0x38, R12, 0xfe, !PT ;  /* 0x000000380d0d7812 */ /* 0x000fc600078efe0c */
[--C-:B------:R-:W-:Y:S02]  /*0a40*/  IMAD R12, R28, 0x9, R20.reuse ;  /* 0x000000091c0c7824 */ /* 0x100fe400078e0214 */
[--C-:B------:R-:W-:Y:S02]  /*0a50*/  IMAD R24, R17, 0x9, R20.reuse ;  /* 0x0000000911187824 */ /* 0x100fe400078e0214 */
[----:B------:R-:W-:Y:S02]  /*0a60*/  IMAD R20, R13, 0x9, R20 ;  /* 0x000000090d147824 */ /* 0x000fe400078e0214 */
[----:B------:R-:W-:-:S04]  /*0a70*/  IMAD.WIDE R12, R12, 0x4, R18 ;  /* 0x000000040c0c7825 */ /* 0x000fc800078e0212 */
[--C-:B------:R-:W-:Y:S01]  /*0a80*/  IMAD.WIDE R16, R24, 0x4, R18.reuse ;  /* 0x0000000418107825 */ /* 0x100fe200078e0212 */
[----:B0-----:R0:W-:Y:S03]  /*0a90*/  @!P2 STG.E desc[UR6][R12.64], R25 ;  /* 0x000000190c00a986 */ /* 0x0011e6000c101906 */
[----:B------:R-:W-:Y:S01]  /*0aa0*/  IMAD.WIDE R18, R20, 0x4, R18 ;  /* 0x0000000414127825 */ /* 0x000fe200078e0212 */
[----:B------:R0:W-:Y:S03]  /*0ab0*/  @!P2 STG.E desc[UR6][R14.64], R27 ;  /* 0x0000001b0e00a986 */ /* 0x0001e6000c101906 */
[--C-:B--2---:R-:W-:Y:S01]  /*0ac0*/  IMAD.WIDE R20, R21, 0x4, R2.reuse ;  /* 0x0000000415147825 */ /* 0x104fe200078e0202 */
[----:B-1----:R0:W-:Y:S03]  /*0ad0*/  @!P2 STG.E desc[UR6][R16.64], R29 ;  /* 0x0000001d1000a986 */ /* 0x0021e6000c101906 */
[----:B------:R-:W-:Y:S01]  /*0ae0*/  IMAD.WIDE R2, R23, 0x4, R2 ;  /* 0x0000000417027825 */ /* 0x000fe200078e0202 */
[----:B---3--:R0:W-:Y:S04]  /*0af0*/  @!P2 STG.E desc[UR6][R18.64], R0 ;  /* 0x000000001200a986 */ /* 0x0081e8000c101906 */
[----:B------:R0:W-:Y:S02]  /*0b00*/  @!P1 STG.E.128 desc[UR6][R20.64], R8 ;  /* 0x0000000814009986 */ /* 0x0001e4000c101d06 */
[----:B0-----:R-:W-:Y:S05]  /*0b10*/  @P0 EXIT ;  /* 0x000000000000094d */ /* 0x001fea0003800000 */
[----:B------:R-:W-:Y:S01]  /*0b20*/  STG.E.128 desc[UR6][R2.64], R4 ;  /* 0x0000000402007986 */ /* 0x000fe2000c101d06 */
[----:B------:R-:W-:Y:S05]  /*0b30*/  EXIT ;  /* 0x000000000000794d */ /* 0x000fea0003800000 */
.L_x_0:
[----:B------:R-:W-:-:S00]  /*0b40*/  BRA `(.L_x_0) ;  /* 0xfffffffc00fc7947 */ /* 0x000fc0000383ffff */
[----:B------:R-:W-:-:S00]  /*0b50*/  NOP ;  /* 0x0000000000007918 */ /* 0x000fc00000000000 */
        /* <DEDUP_REMOVED lines=10> */
.L_x_1:


//--------------------- .nv.shared.triton_poi_fused_convolution_div_20 --------------------------
	.section	.nv.shared.triton_poi_fused_convolution_div_20,"aw",@nobits
	.sectionflags	@""
	.align	16
	.zero		1024


//--------------------- .nv.constant0.triton_poi_fused_convolution_div_20 --------------------------
	.section	.nv.constant0.triton_poi_fused_convolution_div_20,"a",@progbits
	.sectionflags	@""
	.align	4
.nv.constant0.triton_poi_fused_convolution_div_20:
	.zero		568
